	.headerflags	@"EF_CUDA_TEXMODE_UNIFIED EF_CUDA_64BIT_ADDRESS EF_CUDA_ACCELERATORS EF_CUDA_SM90 EF_CUDA_VIRTUAL_SM(EF_CUDA_SM90)"
	.elftype	@"ET_EXEC"


//--------------------- .nv.info                  --------------------------
	.section	.nv.info,"",@"SHT_CUDA_INFO"
	.align	4


	//----- nvinfo : EIATTR_REGCOUNT
	.align		4
        /*0000*/ 	.byte	0x04, 0x2f
        /*0002*/ 	.short	(.L_3 - .L_2)
	.align		4
.L_2:
        /*0004*/ 	.word	index@(triton_poi_fused__native_batch_norm_legit_no_training_convolution_relu_10)
        /*0008*/ 	.word	0x00000016


	//----- nvinfo : EIATTR_MIN_STACK_SIZE
	.align		4
.L_3:
        /*000c*/ 	.byte	0x04, 0x12
        /*000e*/ 	.short	(.L_5 - .L_4)
	.align		4
.L_4:
        /*0010*/ 	.word	index@(triton_poi_fused__native_batch_norm_legit_no_training_convolution_relu_10)
        /*0014*/ 	.word	0x00000000


	//----- nvinfo : EIATTR_FRAME_SIZE
	.align		4
.L_5:
        /*0018*/ 	.byte	0x04, 0x11
        /*001a*/ 	.short	(.L_7 - .L_6)
	.align		4
.L_6:
        /*001c*/ 	.word	index@(triton_poi_fused__native_batch_norm_legit_no_training_convolution_relu_10)
        /*0020*/ 	.word	0x00000000


	//----- nvinfo : EIATTR_MIN_STACK_SIZE
	.align		4
.L_7:
        /*0024*/ 	.byte	0x04, 0x12
        /*0026*/ 	.short	(.L_9 - .L_8)
	.align		4
.L_8:
        /*0028*/ 	.word	index@(triton_poi_fused__native_batch_norm_legit_no_training_convolution_relu_10)
        /*002c*/ 	.word	0x00000000
.L_9:


//--------------------- .nv.info.triton_poi_fused__native_batch_norm_legit_no_training_convolution_relu_10 --------------------------
	.section	.nv.info.triton_poi_fused__native_batch_norm_legit_no_training_convolution_relu_10,"",@"SHT_CUDA_INFO"
	.sectionflags	@""
	.align	4


	//----- nvinfo : EIATTR_CUDA_API_VERSION
	.align		4
        /*0000*/ 	.byte	0x04, 0x37
        /*0002*/ 	.short	(.L_11 - .L_10)
.L_10:
        /*0004*/ 	.word	0x0000007c


	//----- nvinfo : EIATTR_KPARAM_INFO
	.align		4
.L_11:
        /*0008*/ 	.byte	0x04, 0x17
        /*000a*/ 	.short	(.L_13 - .L_12)
.L_12:
        /*000c*/ 	.word	0x00000000
        /*0010*/ 	.short	0x0007
        /*0012*/ 	.short	0x0038
        /*0014*/ 	.byte	0x00, 0xf0, 0x11, 0x00


	//----- nvinfo : EIATTR_KPARAM_INFO
	.align		4
.L_13:
        /*0018*/ 	.byte	0x04, 0x17
        /*001a*/ 	.short	(.L_15 - .L_14)
.L_14:
        /*001c*/ 	.word	0x00000000
        /*0020*/ 	.short	0x0006
        /*0022*/ 	.short	0x0030
        /*0024*/ 	.byte	0x00, 0xf4, 0x21, 0x00


	//----- nvinfo : EIATTR_KPARAM_INFO
	.align		4
.L_15:
        /*0028*/ 	.byte	0x04, 0x17
        /*002a*/ 	.short	(.L_17 - .L_16)
.L_16:
        /*002c*/ 	.word	0x00000000
        /*0030*/ 	.short	0x0005
        /*0032*/ 	.short	0x0028
        /*0034*/ 	.byte	0x00, 0xf4, 0x21, 0x00


	//----- nvinfo : EIATTR_KPARAM_INFO
	.align		4
.L_17:
        /*0038*/ 	.byte	0x04, 0x17
        /*003a*/ 	.short	(.L_19 - .L_18)
.L_18:
        /*003c*/ 	.word	0x00000000
        /*0040*/ 	.short	0x0004
        /*0042*/ 	.short	0x0020
        /*0044*/ 	.byte	0x00, 0xf4, 0x21, 0x00


	//----- nvinfo : EIATTR_KPARAM_INFO
	.align		4
.L_19:
        /*0048*/ 	.byte	0x04, 0x17
        /*004a*/ 	.short	(.L_21 - .L_20)
.L_20:
        /*004c*/ 	.word	0x00000000
        /*0050*/ 	.short	0x0003
        /*0052*/ 	.short	0x0018
        /*0054*/ 	.byte	0x00, 0xf4, 0x21, 0x00


	//----- nvinfo : EIATTR_KPARAM_INFO
	.align		4
.L_21:
        /*0058*/ 	.byte	0x04, 0x17
        /*005a*/ 	.short	(.L_23 - .L_22)
.L_22:
        /*005c*/ 	.word	0x00000000
        /*0060*/ 	.short	0x0002
        /*0062*/ 	.short	0x0010
        /*0064*/ 	.byte	0x00, 0xf4, 0x21, 0x00


	//----- nvinfo : EIATTR_KPARAM_INFO
	.align		4
.L_23:
        /*0068*/ 	.byte	0x04, 0x17
        /*006a*/ 	.short	(.L_25 - .L_24)
.L_24:
        /*006c*/ 	.word	0x00000000
        /*0070*/ 	.short	0x0001
        /*0072*/ 	.short	0x0008
        /*0074*/ 	.byte	0x00, 0xf4, 0x21, 0x00


	//----- nvinfo : EIATTR_KPARAM_INFO
	.align		4
.L_25:
        /*0078*/ 	.byte	0x04, 0x17
        /*007a*/ 	.short	(.L_27 - .L_26)
.L_26:
        /*007c*/ 	.word	0x00000000
        /*0080*/ 	.short	0x0000
        /*0082*/ 	.short	0x0000
        /*0084*/ 	.byte	0x00, 0xf4, 0x21, 0x00


	//----- nvinfo : EIATTR_SPARSE_MMA_MASK
	.align		4
.L_27:
        /*0088*/ 	.byte	0x03, 0x50
        /*008a*/ 	.short	0x0000


	//----- nvinfo : EIATTR_MAXREG_COUNT
	.align		4
        /*008c*/ 	.byte	0x03, 0x1b
        /*008e*/ 	.short	0x00ff


	//----- nvinfo : EIATTR_EXIT_INSTR_OFFSETS
	.align		4
        /*0090*/ 	.byte	0x04, 0x1c
        /*0092*/ 	.short	(.L_29 - .L_28)


	//   ....[0]....
.L_28:
        /*0094*/ 	.word	0x000003a0


	//----- nvinfo : EIATTR_REQNTID
	.align		4
.L_29:
        /*0098*/ 	.byte	0x04, 0x10
        /*009a*/ 	.short	(.L_31 - .L_30)
.L_30:
        /*009c*/ 	.word	0x00000100
        /*00a0*/ 	.word	0x00000001
        /*00a4*/ 	.word	0x00000001


	//----- nvinfo : EIATTR_CBANK_PARAM_SIZE
	.align		4
.L_31:
        /*00a8*/ 	.byte	0x03, 0x19
        /*00aa*/ 	.short	0x003c


	//----- nvinfo : EIATTR_PARAM_CBANK
	.align		4
        /*00ac*/ 	.byte	0x04, 0x0a
        /*00ae*/ 	.short	(.L_33 - .L_32)
	.align		4
.L_32:
        /*00b0*/ 	.word	index@(.nv.constant0.triton_poi_fused__native_batch_norm_legit_no_training_convolution_relu_10)
        /*00b4*/ 	.short	0x0210
        /*00b6*/ 	.short	0x003c


	//----- nvinfo : EIATTR_SW_WAR
	.align		4
.L_33:
        /*00b8*/ 	.byte	0x04, 0x36
        /*00ba*/ 	.short	(.L_35 - .L_34)
.L_34:
        /*00bc*/ 	.word	0x00000008
.L_35:


//--------------------- .nv.callgraph             --------------------------
	.section	.nv.callgraph,"",@"SHT_CUDA_CALLGRAPH"
	.align	4
	.sectionentsize	8
	.align		4
        /*0000*/ 	.word	0x00000000
	.align		4
        /*0004*/ 	.word	0xffffffff
	.align		4
        /*0008*/ 	.word	0x00000000
	.align		4
        /*000c*/ 	.word	0xfffffffe
	.align		4
        /*0010*/ 	.word	0x00000000
	.align		4
        /*0014*/ 	.word	0xfffffffd
	.align		4
        /*0018*/ 	.word	0x00000000
	.align		4
        /*001c*/ 	.word	0xfffffffc


//--------------------- .nv.constant4             --------------------------
	.section	.nv.constant4,"a",@progbits
	.align	8
	.align		8
.nv.constant4:
        /*0000*/ 	.dword	_$_str
	.align		8
        /*0008*/ 	.dword	_$_str_$_2


//--------------------- .text.triton_poi_fused__native_batch_norm_legit_no_training_convolution_relu_10 --------------------------
	.section	.text.triton_poi_fused__native_batch_norm_legit_no_training_convolution_relu_10,"ax",@progbits
	.align	128
        .global         triton_poi_fused__native_batch_norm_legit_no_training_convolution_relu_10
        .type           triton_poi_fused__native_batch_norm_legit_no_training_convolution_relu_10,@function
        .size           triton_poi_fused__native_batch_norm_legit_no_training_convolution_relu_10,(.L_x_1 - triton_poi_fused__native_batch_norm_legit_no_training_convolution_relu_10)
        .other          triton_poi_fused__native_batch_norm_legit_no_training_convolution_relu_10,@"STO_CUDA_ENTRY STV_DEFAULT"
triton_poi_fused__native_batch_norm_legit_no_training_convolution_relu_10:
.text.triton_poi_fused__native_batch_norm_legit_no_training_convolution_relu_10:
[----:B------:R-:W-:Y:S01]  /*0000*/  LDC R1, c[0x0][0x28] ;  /* 0x00000a00ff017b82 */ /* 0x000fe20000000800 */
[----:B------:R-:W1:Y:S07]  /*0010*/  S2R R0, SR_TID.X ;  /* 0x0000000000007919 */ /* 0x000e6e0000002100 */
[----:B------:R-:W2:Y:S01]  /*0020*/  LDC.64 R14, c[0x0][0x228] ;  /* 0x00008a00ff0e7b82 */ /* 0x000ea20000000a00 */
[----:B------:R-:W-:Y:S01]  /*0030*/  ULDC.64 UR4, c[0x0][0x208] ;  /* 0x0000820000047ab9 */ /* 0x000fe20000000a00 */
[----:B------:R-:W3:Y:S06]  /*0040*/  S2R R3, SR_CTAID.X ;  /* 0x0000000000037919 */ /* 0x000eec0000002500 */
[----:B------:R-:W4:Y:S08]  /*0050*/  LDC.64 R10, c[0x0][0x218] ;  /* 0x00008600ff0a7b82 */ /* 0x000f300000000a00 */
[----:B------:R-:W5:Y:S08]  /*0060*/  LDC.64 R12, c[0x0][0x220] ;  /* 0x00008800ff0c7b82 */ /* 0x000f700000000a00 */
[----:B------:R-:W4:Y:S01]  /*0070*/  LDC.64 R16, c[0x0][0x230] ;  /* 0x00008c00ff107b82 */ /* 0x000f220000000a00 */
[----:B-1----:R-:W-:-:S07]  /*0080*/  SHF.L.U32 R0, R0, 0x1, RZ ;  /* 0x0000000100007819 */ /* 0x002fce00000006ff */
[----:B------:R-:W1:Y:S01]  /*0090*/  LDC.64 R4, c[0x0][0x238] ;  /* 0x00008e00ff047b82 */ /* 0x000e620000000a00 */
[----:B------:R-:W-:-:S04]  /*00a0*/  LOP3.LUT R0, R0, 0x1fe, RZ, 0xc0, !PT ;  /* 0x000001fe00007812 */ /* 0x000fc800078ec0ff */
[----:B---3--:R-:W-:-:S05]  /*00b0*/  LEA R0, R3, R0, 0x9 ;  /* 0x0000000003007211 */ /* 0x008fca00078e48ff */
[----:B------:R-:W-:-:S05]  /*00c0*/  IMAD.HI R2, R0, 0x78787879, RZ ;  /* 0x7878787900027827 */ /* 0x000fca00078e02ff */
[----:B------:R-:W-:-:S04]  /*00d0*/  SHF.R.U32.HI R3, RZ, 0x1f, R2 ;  /* 0x0000001fff037819 */ /* 0x000fc80000011602 */
[----:B------:R-:W-:-:S04]  /*00e0*/  LEA.HI.SX32 R3, R2, R3, 0x12 ;  /* 0x0000000302037211 */ /* 0x000fc800078f92ff */
[----:B------:R-:W-:-:S04]  /*00f0*/  LEA.HI R2, R3, R3, RZ, 0x7 ;  /* 0x0000000303027211 */ /* 0x000fc800078f38ff */
[----:B------:R-:W-:-:S04]  /*0100*/  LOP3.LUT R2, R2, 0xffffff80, RZ, 0xc0, !PT ;  /* 0xffffff8002027812 */ /* 0x000fc800078ec0ff */
[----:B------:R-:W-:Y:S02]  /*0110*/  IADD3 R19, R3, -R2, RZ ;  /* 0x8000000203137210 */ /* 0x000fe40007ffe0ff */
[----:B------:R-:W3:Y:S03]  /*0120*/  LDC.64 R2, c[0x0][0x210] ;  /* 0x00008400ff027b82 */ /* 0x000ee60000000a00 */
[----:B--2---:R-:W-:-:S05]  /*0130*/  IMAD.WIDE R14, R19, 0x4, R14 ;  /* 0x00000004130e7825 */ /* 0x004fca00078e020e */
[----:B------:R2:W2:Y:S01]  /*0140*/  LDG.E.EL R18, desc[UR4][R14.64] ;  /* 0x000000040e127981 */ /* 0x0004a2000c2e1900 */
[----:B----4-:R-:W-:-:S04]  /*0150*/  IMAD.WIDE R10, R19, 0x4, R10 ;  /* 0x00000004130a7825 */ /* 0x010fc800078e020a */
[----:B-----5:R-:W-:Y:S01]  /*0160*/  IMAD.WIDE R12, R19, 0x4, R12 ;  /* 0x00000004130c7825 */ /* 0x020fe200078e020c */
[----:B------:R4:W5:Y:S04]  /*0170*/  LDG.E.EL R8, desc[UR4][R10.64] ;  /* 0x000000040a087981 */ /* 0x000968000c2e1900 */
[----:B------:R-:W5:Y:S01]  /*0180*/  LDG.E.EL R9, desc[UR4][R12.64] ;  /* 0x000000040c097981 */ /* 0x000f62000c2e1900 */
[----:B---3--:R-:W-:-:S05]  /*0190*/  IMAD.WIDE R2, R0, 0x4, R2 ;  /* 0x0000000400027825 */ /* 0x008fca00078e0202 */
[----:B------:R-:W5:Y:S01]  /*01a0*/  LDG.E.64 R6, desc[UR4][R2.64] ;  /* 0x0000000402067981 */ /* 0x000f62000c1e1b00 */
[----:B0-2---:R-:W-:-:S04]  /*01b0*/  IMAD.WIDE R14, R19, 0x4, R16 ;  /* 0x00000004130e7825 */ /* 0x005fc800078e0210 */
[----:B-1----:R-:W-:Y:S02]  /*01c0*/  IMAD.WIDE R16, R19, 0x4, R4 ;  /* 0x0000000413107825 */ /* 0x002fe400078e0204 */
[----:B------:R-:W2:Y:S01]  /*01d0*/  LDG.E.EL R14, desc[UR4][R14.64] ;  /* 0x000000040e0e7981 */ /* 0x000ea2000c2e1900 */
[----:B----4-:R-:W-:Y:S01]  /*01e0*/  HFMA2.MMA R10, -RZ, RZ, 1.625, 0 ;  /* 0x3e800000ff0a7435 */ /* 0x010fe200000001ff */
[----:B------:R-:W0:Y:S02]  /*01f0*/  LDC.64 R4, c[0x0][0x240] ;  /* 0x00009000ff047b82 */ /* 0x000e240000000a00 */
[----:B------:R-:W2:Y:S01]  /*0200*/  LDG.E.EL R17, desc[UR4][R16.64] ;  /* 0x0000000410117981 */ /* 0x000ea2000c2e1900 */
[----:B0-----:R-:W-:-:S04]  /*0210*/  IMAD.WIDE R4, R0, 0x4, R4 ;  /* 0x0000000400047825 */ /* 0x001fc800078e0204 */
[----:B------:R-:W-:-:S04]  /*0220*/  FADD R18, R18, 9.9999997473787516356e-06 ;  /* 0x3727c5ac12127421 */ /* 0x000fc80000000000 */
[----:B------:R-:W0:Y:S02]  /*0230*/  MUFU.SQRT R19, R18 ;  /* 0x0000001200137308 */ /* 0x000e240000002000 */
[C---:B0-----:R-:W-:Y:S02]  /*0240*/  FSETP.GT.AND P0, PT, R19.reuse, 8.50705917302346158658e+37, PT ;  /* 0x7e8000001300780b */ /* 0x041fe40003f04000 */
[----:B------:R-:W-:-:S11]  /*0250*/  FSETP.GEU.AND P1, PT, R19, 1.175494350822287508e-38, PT ;  /* 0x008000001300780b */ /* 0x000fd60003f2e000 */
[----:B------:R-:W-:-:S04]  /*0260*/  @P0 FMUL R19, R19, 0.25 ;  /* 0x3e80000013130820 */ /* 0x000fc80000400000 */
[----:B------:R-:W-:-:S06]  /*0270*/  @!P1 FMUL R19, R19, 16777216 ;  /* 0x4b80000013139820 */ /* 0x000fcc0000400000 */
[----:B------:R-:W0:Y:S01]  /*0280*/  MUFU.RCP R19, R19 ;  /* 0x0000001300137308 */ /* 0x000e220000001000 */
[----:B------:R-:W-:Y:S01]  /*0290*/  FSEL R10, R10, 1, P0 ;  /* 0x3f8000000a0a7808 */ /* 0x000fe20000000000 */
[--C-:B-----5:R-:W-:Y:S01]  /*02a0*/  FADD R6, R6, R8.reuse ;  /* 0x0000000806067221 */ /* 0x120fe20000000000 */
[----:B------:R-:W-:-:S03]  /*02b0*/  FADD R7, R7, R8 ;  /* 0x0000000807077221 */ /* 0x000fc60000000000 */
[----:B------:R-:W-:Y:S01]  /*02c0*/  @!P1 FMUL R10, R10, 16777216 ;  /* 0x4b8000000a0a9820 */ /* 0x000fe20000400000 */
[C---:B------:R-:W-:Y:S01]  /*02d0*/  FADD R8, -R9.reuse, R6 ;  /* 0x0000000609087221 */ /* 0x040fe20000000100 */
[----:B------:R-:W-:Y:S02]  /*02e0*/  FADD R9, -R9, R7 ;  /* 0x0000000709097221 */ /* 0x000fe40000000100 */
[----:B0-----:R-:W-:-:S04]  /*02f0*/  FMUL R10, R19, R10 ;  /* 0x0000000a130a7220 */ /* 0x001fc80000400000 */
[-C--:B------:R-:W-:Y:S01]  /*0300*/  FMUL R8, R8, R10.reuse ;  /* 0x0000000a08087220 */ /* 0x080fe20000400000 */
[----:B------:R-:W-:-:S03]  /*0310*/  FMUL R10, R9, R10 ;  /* 0x0000000a090a7220 */ /* 0x000fc60000400000 */
[C-C-:B--2---:R-:W-:Y:S01]  /*0320*/  FFMA R8, R14.reuse, R8, R17.reuse ;  /* 0x000000080e087223 */ /* 0x144fe20000000011 */
[----:B------:R-:W-:-:S04]  /*0330*/  FFMA R10, R14, R10, R17 ;  /* 0x0000000a0e0a7223 */ /* 0x000fc80000000011 */
[----:B------:R-:W-:Y:S02]  /*0340*/  FSETP.GEU.AND P0, PT, R8, RZ, PT ;  /* 0x000000ff0800720b */ /* 0x000fe40003f0e000 */
[----:B------:R-:W-:Y:S02]  /*0350*/  FSETP.GEU.AND P1, PT, R10, RZ, PT ;  /* 0x000000ff0a00720b */ /* 0x000fe40003f2e000 */
[----:B------:R-:W-:Y:S02]  /*0360*/  FSEL R8, R8, RZ, P0 ;  /* 0x000000ff08087208 */ /* 0x000fe40000000000 */
[----:B------:R-:W-:Y:S01]  /*0370*/  FSEL R9, R10, RZ, P1 ;  /* 0x000000ff0a097208 */ /* 0x000fe20000800000 */
[----:B------:R-:W-:Y:S04]  /*0380*/  STG.E.64 desc[UR4][R2.64], R6 ;  /* 0x0000000602007986 */ /* 0x000fe8000c101b04 */
[----:B------:R-:W-:Y:S01]  /*0390*/  STG.E.64 desc[UR4][R4.64], R8 ;  /* 0x0000000804007986 */ /* 0x000fe2000c101b04 */
[----:B------:R-:W-:Y:S05]  /*03a0*/  EXIT ;  /* 0x000000000000794d */ /* 0x000fea0003800000 */
.L_x_0:
[----:B------:R-:W-:-:S00]  /*03b0*/  BRA `(.L_x_0) ;  /* 0xfffffffc00fc7947 */ /* 0x000fc0000383ffff */
[----:B------:R-:W-:-:S00]  /*03c0*/  NOP ;  /* 0x0000000000007918 */ /* 0x000fc00000000000 */
        /* <DEDUP_REMOVED lines=11> */
.L_x_1:


//--------------------- .nv.global.init           --------------------------
	.section	.nv.global.init,"aw",@progbits
.nv.global.init:
	.type		_$_str,@object
	.size		_$_str,(_$_str_$_2 - _$_str)
_$_str:
        /*0000*/ 	.byte	0x5f, 0x5f, 0x43, 0x55, 0x44, 0x41, 0x5f, 0x46, 0x54, 0x5a, 0x00
	.type		_$_str_$_2,@object
	.size		_$_str_$_2,(.L_1 - _$_str_$_2)
_$_str_$_2:
        /*000b*/ 	.byte	0x5f, 0x5f, 0x43, 0x55, 0x44, 0x41, 0x5f, 0x50, 0x52, 0x45, 0x43, 0x5f, 0x53, 0x51, 0x52, 0x54
        /*001b*/ 	.byte	0x00
.L_1:


//--------------------- .nv.constant0.triton_poi_fused__native_batch_norm_legit_no_training_convolution_relu_10 --------------------------
	.section	.nv.constant0.triton_poi_fused__native_batch_norm_legit_no_training_convolution_relu_10,"a",@progbits
	.sectionflags	@""
	.align	4
.nv.constant0.triton_poi_fused__native_batch_norm_legit_no_training_convolution_relu_10:
	.zero		588
